//
// Generated by NVIDIA NVVM Compiler
//
// Compiler Build ID: CL-36424714
// Cuda compilation tools, release 13.0, V13.0.88
// Based on NVVM 20.0.0
//

.version 9.0
.target sm_100
.address_size 64

	// .globl	_Z17forCompressKernelPiS_ii

.visible .entry _Z17forCompressKernelPiS_ii(
	.param .u64 .ptr .align 1 _Z17forCompressKernelPiS_ii_param_0,
	.param .u64 .ptr .align 1 _Z17forCompressKernelPiS_ii_param_1,
	.param .u32 _Z17forCompressKernelPiS_ii_param_2,
	.param .u32 _Z17forCompressKernelPiS_ii_param_3
)
{
	.reg .pred 	%p<2>;
	.reg .b32 	%r<9>;
	.reg .b64 	%rd<8>;

	ld.param.u64 	%rd1, [_Z17forCompressKernelPiS_ii_param_0];
	ld.param.u64 	%rd2, [_Z17forCompressKernelPiS_ii_param_1];
	ld.param.u32 	%r2, [_Z17forCompressKernelPiS_ii_param_2];
	ld.param.u32 	%r3, [_Z17forCompressKernelPiS_ii_param_3];
	mov.u32 	%r4, %ctaid.x;
	mov.u32 	%r5, %ntid.x;
	mov.u32 	%r6, %tid.x;
	mad.lo.s32 	%r1, %r4, %r5, %r6;
	setp.ge.s32 	%p1, %r1, %r3;
	@%p1 bra 	$L__BB0_2;
	cvta.to.global.u64 	%rd3, %rd1;
	cvta.to.global.u64 	%rd4, %rd2;
	mul.wide.s32 	%rd5, %r1, 4;
	add.s64 	%rd6, %rd3, %rd5;
	ld.global.u32 	%r7, [%rd6];
	sub.s32 	%r8, %r7, %r2;
	add.s64 	%rd7, %rd4, %rd5;
	st.global.u32 	[%rd7], %r8;
$L__BB0_2:
	ret;

}


// ===== COMPILED SASS (sm_100) =====

	.target	sm_100

	.elftype	@"ET_EXEC"


//--------------------- .note.nv.tkinfo           --------------------------
	.section	.note.nv.tkinfo,"",@"SHT_NOTE"
	.sectionflags	@"SHF_NOTE_NV_TKINFO"
	.tkinfo
        /*0018*/ 	.word	0x00000002
        /*0030*/ 	.string	""
        /*0030*/ 	.string	"ptxas"
        /*0030*/ 	.string	"Cuda compilation tools, release 13.0, V13.0.88"
        /*0030*/ 	.string	"Build cuda_13.0.r13.0/compiler.36424714_0"
        /*0030*/ 	.string	"-arch sm_100 -m 64 "



//--------------------- .note.nv.cuinfo           --------------------------
	.section	.note.nv.cuinfo,"",@"SHT_NOTE"
	.sectionflags	@"SHF_NOTE_NV_CUINFO"
        /*0018*/ 	.short	0x0002
        /*001a*/ 	.short	0x0064
        /*001c*/ 	.short	0x0082
	.zero		2


//--------------------- .nv.info                  --------------------------
	.section	.nv.info,"",@"SHT_CUDA_INFO"
	.align	4


	//----- nvinfo : EIATTR_REGCOUNT
	.align		4
        /*0000*/ 	.byte	0x04, 0x2f
        /*0002*/ 	.short	(.L_1 - .L_0)
	.align		4
.L_0:
        /*0004*/ 	.word	index@(_Z17forCompressKernelPiS_ii)
        /*0008*/ 	.word	0x0000000a


	//----- nvinfo : EIATTR_FRAME_SIZE
	.align		4
.L_1:
        /*000c*/ 	.byte	0x04, 0x11
        /*000e*/ 	.short	(.L_3 - .L_2)
	.align		4
.L_2:
        /*0010*/ 	.word	index@(_Z17forCompressKernelPiS_ii)
        /*0014*/ 	.word	0x00000000


	//----- nvinfo : EIATTR_MIN_STACK_SIZE
	.align		4
.L_3:
        /*0018*/ 	.byte	0x04, 0x12
        /*001a*/ 	.short	(.L_5 - .L_4)
	.align		4
.L_4:
        /*001c*/ 	.word	index@(_Z17forCompressKernelPiS_ii)
        /*0020*/ 	.word	0x00000000
.L_5:


//--------------------- .nv.compat                --------------------------
	.section	.nv.compat,"",@"SHT_CUDA_COMPAT_INFO"
	.align	4
        /*0000*/ 	.byte	0x02, 0x09, 0x00, 0x00, 0x02, 0x02, 0x01, 0x00, 0x02, 0x05, 0x05, 0x00, 0x03, 0x07, 0x01, 0x01
        /*0010*/ 	.byte	0x02, 0x03, 0x00, 0x00, 0x02, 0x06, 0x01, 0x00, 0x04, 0x0b, 0x08, 0x00, 0x09, 0x00, 0x00, 0x00
        /*0020*/ 	.byte	0x00, 0x00, 0x00, 0x00


//--------------------- .nv.info._Z17forCompressKernelPiS_ii --------------------------
	.section	.nv.info._Z17forCompressKernelPiS_ii,"",@"SHT_CUDA_INFO"
	.sectionflags	@""
	.align	4


	//----- nvinfo : EIATTR_CUDA_API_VERSION
	.align		4
        /*0000*/ 	.byte	0x04, 0x37
        /*0002*/ 	.short	(.L_7 - .L_6)
.L_6:
        /*0004*/ 	.word	0x00000082


	//----- nvinfo : EIATTR_KPARAM_INFO
	.align		4
.L_7:
        /*0008*/ 	.byte	0x04, 0x17
        /*000a*/ 	.short	(.L_9 - .L_8)
.L_8:
        /*000c*/ 	.word	0x00000000
        /*0010*/ 	.short	0x0003
        /*0012*/ 	.short	0x0014
        /*0014*/ 	.byte	0x00, 0xf0, 0x11, 0x00


	//----- nvinfo : EIATTR_KPARAM_INFO
	.align		4
.L_9:
        /*0018*/ 	.byte	0x04, 0x17
        /*001a*/ 	.short	(.L_11 - .L_10)
.L_10:
        /*001c*/ 	.word	0x00000000
        /*0020*/ 	.short	0x0002
        /*0022*/ 	.short	0x0010
        /*0024*/ 	.byte	0x00, 0xf0, 0x11, 0x00


	//----- nvinfo : EIATTR_KPARAM_INFO
	.align		4
.L_11:
        /*0028*/ 	.byte	0x04, 0x17
        /*002a*/ 	.short	(.L_13 - .L_12)
.L_12:
        /*002c*/ 	.word	0x00000000
        /*0030*/ 	.short	0x0001
        /*0032*/ 	.short	0x0008
        /*0034*/ 	.byte	0x00, 0xf5, 0x21, 0x00


	//----- nvinfo : EIATTR_KPARAM_INFO
	.align		4
.L_13:
        /*0038*/ 	.byte	0x04, 0x17
        /*003a*/ 	.short	(.L_15 - .L_14)
.L_14:
        /*003c*/ 	.word	0x00000000
        /*0040*/ 	.short	0x0000
        /*0042*/ 	.short	0x0000
        /*0044*/ 	.byte	0x00, 0xf5, 0x21, 0x00


	//----- nvinfo : EIATTR_SPARSE_MMA_MASK
	.align		4
.L_15:
        /*0048*/ 	.byte	0x03, 0x50
        /*004a*/ 	.short	0x0000


	//----- nvinfo : EIATTR_MAXREG_COUNT
	.align		4
        /*004c*/ 	.byte	0x03, 0x1b
        /*004e*/ 	.short	0x00ff


	//----- nvinfo : EIATTR_MERCURY_ISA_VERSION
	.align		4
        /*0050*/ 	.byte	0x03, 0x5f
        /*0052*/ 	.short	0x0101


	//----- nvinfo : EIATTR_VRC_CTA_INIT_COUNT
	.align		4
        /*0054*/ 	.byte	0x02, 0x4a
	.zero		1
	.zero		1


	//----- nvinfo : EIATTR_EXIT_INSTR_OFFSETS
	.align		4
        /*0058*/ 	.byte	0x04, 0x1c
        /*005a*/ 	.short	(.L_17 - .L_16)


	//   ....[0]....
.L_16:
        /*005c*/ 	.word	0x00000070


	//   ....[1]....
        /*0060*/ 	.word	0x00000110


	//----- nvinfo : EIATTR_CBANK_PARAM_SIZE
	.align		4
.L_17:
        /*0064*/ 	.byte	0x03, 0x19
        /*0066*/ 	.short	0x0018


	//----- nvinfo : EIATTR_PARAM_CBANK
	.align		4
        /*0068*/ 	.byte	0x04, 0x0a
        /*006a*/ 	.short	(.L_19 - .L_18)
	.align		4
.L_18:
        /*006c*/ 	.word	index@(.nv.constant0._Z17forCompressKernelPiS_ii)
        /*0070*/ 	.short	0x0380
        /*0072*/ 	.short	0x0018


	//----- nvinfo : EIATTR_SW_WAR
	.align		4
.L_19:
        /*0074*/ 	.byte	0x04, 0x36
        /*0076*/ 	.short	(.L_21 - .L_20)
.L_20:
        /*0078*/ 	.word	0x00000008
.L_21:


//--------------------- .nv.callgraph             --------------------------
	.section	.nv.callgraph,"",@"SHT_CUDA_CALLGRAPH"
	.align	4
	.sectionentsize	8
	.align		4
        /*0000*/ 	.word	0x00000000
	.align		4
        /*0004*/ 	.word	0xffffffff
	.align		4
        /*0008*/ 	.word	0x00000000
	.align		4
        /*000c*/ 	.word	0xfffffffe
	.align		4
        /*0010*/ 	.word	0x00000000
	.align		4
        /*0014*/ 	.word	0xfffffffd
	.align		4
        /*0018*/ 	.word	0x00000000
	.align		4
        /*001c*/ 	.word	0xfffffffc


//--------------------- .text._Z17forCompressKernelPiS_ii --------------------------
	.section	.text._Z17forCompressKernelPiS_ii,"ax",@progbits
	.align	128
        .global         _Z17forCompressKernelPiS_ii
        .type           _Z17forCompressKernelPiS_ii,@function
        .size           _Z17forCompressKernelPiS_ii,(.L_x_1 - _Z17forCompressKernelPiS_ii)
        .other          _Z17forCompressKernelPiS_ii,@"STO_CUDA_ENTRY STV_DEFAULT"
_Z17forCompressKernelPiS_ii:
.text._Z17forCompressKernelPiS_ii:
[----:B------:R-:W-:Y:S01]  /*0000*/  LDC R1, c[0x0][0x37c] ;  /* 0x0000df00ff017b82 */ /* 0x000fe20000000800 */
[----:B------:R-:W0:Y:S07]  /*0010*/  S2R R0, SR_TID.X ;  /* 0x0000000000007919 */ /* 0x000e2e0000002100 */
[----:B------:R-:W0:Y:S01]  /*0020*/  S2UR UR4, SR_CTAID.X ;  /* 0x00000000000479c3 */ /* 0x000e220000002500 */
[----:B------:R-:W1:Y:S07]  /*0030*/  LDCU UR5, c[0x0][0x394] ;  /* 0x00007280ff0577ac */ /* 0x000e6e0008000800 */
[----:B------:R-:W0:Y:S02]  /*0040*/  LDC R7, c[0x0][0x360] ;  /* 0x0000d800ff077b82 */ /* 0x000e240000000800 */
[----:B0-----:R-:W-:-:S05]  /*0050*/  IMAD R7, R7, UR4, R0 ;  /* 0x0000000407077c24 */ /* 0x001fca000f8e0200 */
[----:B-1----:R-:W-:-:S13]  /*0060*/  ISETP.GE.AND P0, PT, R7, UR5, PT ;  /* 0x0000000507007c0c */ /* 0x002fda000bf06270 */
[----:B------:R-:W-:Y:S05]  /*0070*/  @P0 EXIT ;  /* 0x000000000000094d */ /* 0x000fea0003800000 */
[----:B------:R-:W0:Y:S01]  /*0080*/  LDC.64 R2, c[0x0][0x380] ;  /* 0x0000e000ff027b82 */ /* 0x000e220000000a00 */
[----:B------:R-:W1:Y:S01]  /*0090*/  LDCU.64 UR4, c[0x0][0x358] ;  /* 0x00006b00ff0477ac */ /* 0x000e620008000a00 */
[----:B------:R-:W2:Y:S06]  /*00a0*/  LDCU UR6, c[0x0][0x390] ;  /* 0x00007200ff0677ac */ /* 0x000eac0008000800 */
[----:B------:R-:W3:Y:S01]  /*00b0*/  LDC.64 R4, c[0x0][0x388] ;  /* 0x0000e200ff047b82 */ /* 0x000ee20000000a00 */
[----:B0-----:R-:W-:-:S06]  /*00c0*/  IMAD.WIDE R2, R7, 0x4, R2 ;  /* 0x0000000407027825 */ /* 0x001fcc00078e0202 */
[----:B-1----:R-:W2:Y:S01]  /*00d0*/  LDG.E R2, desc[UR4][R2.64] ;  /* 0x0000000402027981 */ /* 0x002ea2000c1e1900 */
[----:B---3--:R-:W-:Y:S01]  /*00e0*/  IMAD.WIDE R4, R7, 0x4, R4 ;  /* 0x0000000407047825 */ /* 0x008fe200078e0204 */
[----:B--2---:R-:W-:-:S05]  /*00f0*/  IADD3 R7, PT, PT, R2, -UR6, RZ ;  /* 0x8000000602077c10 */ /* 0x004fca000fffe0ff */
[----:B------:R-:W-:Y:S01]  /*0100*/  STG.E desc[UR4][R4.64], R7 ;  /* 0x0000000704007986 */ /* 0x000fe2000c101904 */
[----:B------:R-:W-:Y:S05]  /*0110*/  EXIT ;  /* 0x000000000000794d */ /* 0x000fea0003800000 */
.L_x_0:
[----:B------:R-:W-:-:S00]  /*0120*/  BRA `(.L_x_0) ;  /* 0xfffffffc00fc7947 */ /* 0x000fc0000383ffff */
[----:B------:R-:W-:-:S00]  /*0130*/  NOP ;  /* 0x0000000000007918 */ /* 0x000fc00000000000 */
        /* <DEDUP_REMOVED lines=12> */
.L_x_1:


//--------------------- .nv.shared.reserved.0     --------------------------
	.section	.nv.shared.reserved.0,"aw",@nobits
	.weak		__nv_reservedSMEM_offset_0_alias
	.size		__nv_reservedSMEM_offset_0_alias, 0, 64
	.other		__nv_reservedSMEM_offset_0_alias,@"STO_CUDA_RESERVED_SHARED STV_DEFAULT"
__nv_reservedSMEM_offset_0_alias:
	.zero		0
	.zero		64


//--------------------- .nv.constant0._Z17forCompressKernelPiS_ii --------------------------
	.section	.nv.constant0._Z17forCompressKernelPiS_ii,"a",@progbits
	.sectionflags	@""
	.align	4
.nv.constant0._Z17forCompressKernelPiS_ii:
	.zero		920


//--------------------- SYMBOLS --------------------------

	.type		.nv.reservedSmem.offset0,@object
	.size		.nv.reservedSmem.offset0,0x4
